//
// Generated by NVIDIA NVVM Compiler
//
// Compiler Build ID: CL-36424714
// Cuda compilation tools, release 13.0, V13.0.88
// Based on NVVM 20.0.0
//

.version 9.0
.target sm_100
.address_size 64

	// .globl	_Z9sumKernelPii

.visible .entry _Z9sumKernelPii(
	.param .u64 .ptr .align 1 _Z9sumKernelPii_param_0,
	.param .u32 _Z9sumKernelPii_param_1
)
{
	.reg .pred 	%p<2>;
	.reg .b32 	%r<10>;
	.reg .b64 	%rd<7>;

	ld.param.u64 	%rd1, [_Z9sumKernelPii_param_0];
	ld.param.u32 	%r2, [_Z9sumKernelPii_param_1];
	mov.u32 	%r3, %tid.x;
	mov.u32 	%r4, %ntid.x;
	mov.u32 	%r5, %ctaid.x;
	mad.lo.s32 	%r1, %r4, %r5, %r3;
	setp.ge.s32 	%p1, %r1, %r2;
	@%p1 bra 	$L__BB0_2;
	cvta.to.global.u64 	%rd2, %rd1;
	add.s32 	%r6, %r2, %r1;
	mul.wide.s32 	%rd3, %r6, 4;
	add.s64 	%rd4, %rd2, %rd3;
	ld.global.u32 	%r7, [%rd4];
	mul.wide.s32 	%rd5, %r1, 4;
	add.s64 	%rd6, %rd2, %rd5;
	ld.global.u32 	%r8, [%rd6];
	add.s32 	%r9, %r8, %r7;
	st.global.u32 	[%rd6], %r9;
$L__BB0_2:
	ret;

}


// ===== COMPILED SASS (sm_100) =====

	.target	sm_100

	.elftype	@"ET_EXEC"


//--------------------- .note.nv.tkinfo           --------------------------
	.section	.note.nv.tkinfo,"",@"SHT_NOTE"
	.sectionflags	@"SHF_NOTE_NV_TKINFO"
	.tkinfo
        /*0018*/ 	.word	0x00000002
        /*0030*/ 	.string	""
        /*0030*/ 	.string	"ptxas"
        /*0030*/ 	.string	"Cuda compilation tools, release 13.0, V13.0.88"
        /*0030*/ 	.string	"Build cuda_13.0.r13.0/compiler.36424714_0"
        /*0030*/ 	.string	"-arch sm_100 -m 64 "



//--------------------- .note.nv.cuinfo           --------------------------
	.section	.note.nv.cuinfo,"",@"SHT_NOTE"
	.sectionflags	@"SHF_NOTE_NV_CUINFO"
        /*0018*/ 	.short	0x0002
        /*001a*/ 	.short	0x0064
        /*001c*/ 	.short	0x0082
	.zero		2


//--------------------- .nv.info                  --------------------------
	.section	.nv.info,"",@"SHT_CUDA_INFO"
	.align	4


	//----- nvinfo : EIATTR_REGCOUNT
	.align		4
        /*0000*/ 	.byte	0x04, 0x2f
        /*0002*/ 	.short	(.L_1 - .L_0)
	.align		4
.L_0:
        /*0004*/ 	.word	index@(_Z9sumKernelPii)
        /*0008*/ 	.word	0x0000000a


	//----- nvinfo : EIATTR_FRAME_SIZE
	.align		4
.L_1:
        /*000c*/ 	.byte	0x04, 0x11
        /*000e*/ 	.short	(.L_3 - .L_2)
	.align		4
.L_2:
        /*0010*/ 	.word	index@(_Z9sumKernelPii)
        /*0014*/ 	.word	0x00000000


	//----- nvinfo : EIATTR_MIN_STACK_SIZE
	.align		4
.L_3:
        /*0018*/ 	.byte	0x04, 0x12
        /*001a*/ 	.short	(.L_5 - .L_4)
	.align		4
.L_4:
        /*001c*/ 	.word	index@(_Z9sumKernelPii)
        /*0020*/ 	.word	0x00000000
.L_5:


//--------------------- .nv.compat                --------------------------
	.section	.nv.compat,"",@"SHT_CUDA_COMPAT_INFO"
	.align	4
        /*0000*/ 	.byte	0x02, 0x09, 0x00, 0x00, 0x02, 0x02, 0x01, 0x00, 0x02, 0x05, 0x05, 0x00, 0x03, 0x07, 0x01, 0x01
        /*0010*/ 	.byte	0x02, 0x03, 0x00, 0x00, 0x02, 0x06, 0x01, 0x00, 0x04, 0x0b, 0x08, 0x00, 0x09, 0x00, 0x00, 0x00
        /*0020*/ 	.byte	0x00, 0x00, 0x00, 0x00


//--------------------- .nv.info._Z9sumKernelPii  --------------------------
	.section	.nv.info._Z9sumKernelPii,"",@"SHT_CUDA_INFO"
	.sectionflags	@""
	.align	4


	//----- nvinfo : EIATTR_CUDA_API_VERSION
	.align		4
        /*0000*/ 	.byte	0x04, 0x37
        /*0002*/ 	.short	(.L_7 - .L_6)
.L_6:
        /*0004*/ 	.word	0x00000082


	//----- nvinfo : EIATTR_KPARAM_INFO
	.align		4
.L_7:
        /*0008*/ 	.byte	0x04, 0x17
        /*000a*/ 	.short	(.L_9 - .L_8)
.L_8:
        /*000c*/ 	.word	0x00000000
        /*0010*/ 	.short	0x0001
        /*0012*/ 	.short	0x0008
        /*0014*/ 	.byte	0x00, 0xf0, 0x11, 0x00


	//----- nvinfo : EIATTR_KPARAM_INFO
	.align		4
.L_9:
        /*0018*/ 	.byte	0x04, 0x17
        /*001a*/ 	.short	(.L_11 - .L_10)
.L_10:
        /*001c*/ 	.word	0x00000000
        /*0020*/ 	.short	0x0000
        /*0022*/ 	.short	0x0000
        /*0024*/ 	.byte	0x00, 0xf5, 0x21, 0x00


	//----- nvinfo : EIATTR_SPARSE_MMA_MASK
	.align		4
.L_11:
        /*0028*/ 	.byte	0x03, 0x50
        /*002a*/ 	.short	0x0000


	//----- nvinfo : EIATTR_MAXREG_COUNT
	.align		4
        /*002c*/ 	.byte	0x03, 0x1b
        /*002e*/ 	.short	0x00ff


	//----- nvinfo : EIATTR_MERCURY_ISA_VERSION
	.align		4
        /*0030*/ 	.byte	0x03, 0x5f
        /*0032*/ 	.short	0x0101


	//----- nvinfo : EIATTR_VRC_CTA_INIT_COUNT
	.align		4
        /*0034*/ 	.byte	0x02, 0x4a
	.zero		1
	.zero		1


	//----- nvinfo : EIATTR_EXIT_INSTR_OFFSETS
	.align		4
        /*0038*/ 	.byte	0x04, 0x1c
        /*003a*/ 	.short	(.L_13 - .L_12)


	//   ....[0]....
.L_12:
        /*003c*/ 	.word	0x00000070


	//   ....[1]....
        /*0040*/ 	.word	0x00000110


	//----- nvinfo : EIATTR_CBANK_PARAM_SIZE
	.align		4
.L_13:
        /*0044*/ 	.byte	0x03, 0x19
        /*0046*/ 	.short	0x000c


	//----- nvinfo : EIATTR_PARAM_CBANK
	.align		4
        /*0048*/ 	.byte	0x04, 0x0a
        /*004a*/ 	.short	(.L_15 - .L_14)
	.align		4
.L_14:
        /*004c*/ 	.word	index@(.nv.constant0._Z9sumKernelPii)
        /*0050*/ 	.short	0x0380
        /*0052*/ 	.short	0x000c


	//----- nvinfo : EIATTR_SW_WAR
	.align		4
.L_15:
        /*0054*/ 	.byte	0x04, 0x36
        /*0056*/ 	.short	(.L_17 - .L_16)
.L_16:
        /*0058*/ 	.word	0x00000008
.L_17:


//--------------------- .nv.callgraph             --------------------------
	.section	.nv.callgraph,"",@"SHT_CUDA_CALLGRAPH"
	.align	4
	.sectionentsize	8
	.align		4
        /*0000*/ 	.word	0x00000000
	.align		4
        /*0004*/ 	.word	0xffffffff
	.align		4
        /*0008*/ 	.word	0x00000000
	.align		4
        /*000c*/ 	.word	0xfffffffe
	.align		4
        /*0010*/ 	.word	0x00000000
	.align		4
        /*0014*/ 	.word	0xfffffffd
	.align		4
        /*0018*/ 	.word	0x00000000
	.align		4
        /*001c*/ 	.word	0xfffffffc


//--------------------- .text._Z9sumKernelPii     --------------------------
	.section	.text._Z9sumKernelPii,"ax",@progbits
	.align	128
        .global         _Z9sumKernelPii
        .type           _Z9sumKernelPii,@function
        .size           _Z9sumKernelPii,(.L_x_1 - _Z9sumKernelPii)
        .other          _Z9sumKernelPii,@"STO_CUDA_ENTRY STV_DEFAULT"
_Z9sumKernelPii:
.text._Z9sumKernelPii:
[----:B------:R-:W-:Y:S01]  /*0000*/  LDC R1, c[0x0][0x37c] ;  /* 0x0000df00ff017b82 */ /* 0x000fe20000000800 */
[----:B------:R-:W0:Y:S01]  /*0010*/  S2R R7, SR_TID.X ;  /* 0x0000000000077919 */ /* 0x000e220000002100 */
[----:B------:R-:W0:Y:S01]  /*0020*/  LDCU UR4, c[0x0][0x360] ;  /* 0x00006c00ff0477ac */ /* 0x000e220008000800 */
[----:B------:R-:W0:Y:S01]  /*0030*/  S2R R0, SR_CTAID.X ;  /* 0x0000000000007919 */ /* 0x000e220000002500 */
[----:B------:R-:W1:Y:S01]  /*0040*/  LDCU UR6, c[0x0][0x388] ;  /* 0x00007100ff0677ac */ /* 0x000e620008000800 */
[----:B0-----:R-:W-:-:S05]  /*0050*/  IMAD R7, R0, UR4, R7 ;  /* 0x0000000400077c24 */ /* 0x001fca000f8e0207 */
[----:B-1----:R-:W-:-:S13]  /*0060*/  ISETP.GE.AND P0, PT, R7, UR6, PT ;  /* 0x0000000607007c0c */ /* 0x002fda000bf06270 */
[----:B------:R-:W-:Y:S05]  /*0070*/  @P0 EXIT ;  /* 0x000000000000094d */ /* 0x000fea0003800000 */
[----:B------:R-:W0:Y:S01]  /*0080*/  LDC.64 R4, c[0x0][0x380] ;  /* 0x0000e000ff047b82 */ /* 0x000e220000000a00 */
[----:B------:R-:W1:Y:S01]  /*0090*/  LDCU.64 UR4, c[0x0][0x358] ;  /* 0x00006b00ff0477ac */ /* 0x000e620008000a00 */
[----:B------:R-:W-:-:S05]  /*00a0*/  IADD3 R3, PT, PT, R7, UR6, RZ ;  /* 0x0000000607037c10 */ /* 0x000fca000fffe0ff */
[----:B0-----:R-:W-:-:S04]  /*00b0*/  IMAD.WIDE R2, R3, 0x4, R4 ;  /* 0x0000000403027825 */ /* 0x001fc800078e0204 */
[----:B------:R-:W-:Y:S02]  /*00c0*/  IMAD.WIDE R4, R7, 0x4, R4 ;  /* 0x0000000407047825 */ /* 0x000fe400078e0204 */
[----:B-1----:R-:W2:Y:S04]  /*00d0*/  LDG.E R2, desc[UR4][R2.64] ;  /* 0x0000000402027981 */ /* 0x002ea8000c1e1900 */
[----:B------:R-:W2:Y:S02]  /*00e0*/  LDG.E R7, desc[UR4][R4.64] ;  /* 0x0000000404077981 */ /* 0x000ea4000c1e1900 */
[----:B--2---:R-:W-:-:S05]  /*00f0*/  IADD3 R7, PT, PT, R2, R7, RZ ;  /* 0x0000000702077210 */ /* 0x004fca0007ffe0ff */
[----:B------:R-:W-:Y:S01]  /*0100*/  STG.E desc[UR4][R4.64], R7 ;  /* 0x0000000704007986 */ /* 0x000fe2000c101904 */
[----:B------:R-:W-:Y:S05]  /*0110*/  EXIT ;  /* 0x000000000000794d */ /* 0x000fea0003800000 */
.L_x_0:
[----:B------:R-:W-:-:S00]  /*0120*/  BRA `(.L_x_0) ;  /* 0xfffffffc00fc7947 */ /* 0x000fc0000383ffff */
[----:B------:R-:W-:-:S00]  /*0130*/  NOP ;  /* 0x0000000000007918 */ /* 0x000fc00000000000 */
        /* <DEDUP_REMOVED lines=12> */
.L_x_1:


//--------------------- .nv.shared.reserved.0     --------------------------
	.section	.nv.shared.reserved.0,"aw",@nobits
	.weak		__nv_reservedSMEM_offset_0_alias
	.size		__nv_reservedSMEM_offset_0_alias, 0, 64
	.other		__nv_reservedSMEM_offset_0_alias,@"STO_CUDA_RESERVED_SHARED STV_DEFAULT"
__nv_reservedSMEM_offset_0_alias:
	.zero		0
	.zero		64


//--------------------- .nv.constant0._Z9sumKernelPii --------------------------
	.section	.nv.constant0._Z9sumKernelPii,"a",@progbits
	.sectionflags	@""
	.align	4
.nv.constant0._Z9sumKernelPii:
	.zero		908


//--------------------- SYMBOLS --------------------------

	.type		.nv.reservedSmem.offset0,@object
	.size		.nv.reservedSmem.offset0,0x4
